//
// Generated by NVIDIA NVVM Compiler
//
// Compiler Build ID: CL-36424714
// Cuda compilation tools, release 13.0, V13.0.88
// Based on NVVM 20.0.0
//

.version 9.0
.target sm_100
.address_size 64

	// .globl	default_function_kernel_2

.visible .entry default_function_kernel_2(
	.param .u64 .ptr .align 1 default_function_kernel_2_param_0,
	.param .u64 .ptr .align 1 default_function_kernel_2_param_1
)
.maxntid 16
{
	.reg .pred 	%p<5>;
	.reg .b32 	%r<8>;
	.reg .b32 	%f<25>;
	.reg .b64 	%rd<8>;

	ld.param.u64 	%rd1, [default_function_kernel_2_param_0];
	ld.param.u64 	%rd2, [default_function_kernel_2_param_1];
	mov.u32 	%r1, %ctaid.x;
	shl.b32 	%r3, %r1, 1;
	mov.u32 	%r2, %tid.x;
	shr.u32 	%r4, %r2, 3;
	or.b32  	%r5, %r3, %r4;
	setp.gt.u32 	%p1, %r5, 8;
	@%p1 bra 	$L__BB0_2;
	cvta.to.global.u64 	%rd3, %rd2;
	cvta.to.global.u64 	%rd4, %rd1;
	shl.b32 	%r6, %r1, 4;
	or.b32  	%r7, %r6, %r2;
	mul.wide.u32 	%rd5, %r7, 4;
	add.s64 	%rd6, %rd3, %rd5;
	ld.global.nc.f32 	%f1, [%rd6];
	abs.f32 	%f2, %f1;
	fma.rn.f32 	%f3, %f2, 0fBF000000, 0f3F000000;
	rsqrt.approx.ftz.f32 	%f4, %f3;
	mul.f32 	%f5, %f4, %f3;
	mul.f32 	%f6, %f4, 0fBF000000;
	fma.rn.f32 	%f7, %f5, %f6, 0f3F000000;
	fma.rn.f32 	%f8, %f5, %f7, %f5;
	setp.eq.f32 	%p2, %f2, 0f3F800000;
	selp.f32 	%f9, 0f00000000, %f8, %p2;
	setp.gt.f32 	%p3, %f2, 0f3F0F5C29;
	selp.f32 	%f10, %f9, %f2, %p3;
	mul.f32 	%f11, %f10, %f10;
	fma.rn.f32 	%f12, %f11, 0f3D4DD2F7, 0f3C99CA97;
	fma.rn.f32 	%f13, %f12, %f11, 0f3D3F90E8;
	fma.rn.f32 	%f14, %f13, %f11, 0f3D993CCF;
	fma.rn.f32 	%f15, %f14, %f11, 0f3E2AAC04;
	mul.f32 	%f16, %f11, %f15;
	fma.rn.f32 	%f17, %f16, %f10, %f10;
	mul.f32 	%f18, %f17, 0fC0000000;
	fma.rn.f32 	%f19, 0f3F6EE581, 0f3FD774EB, %f18;
	selp.f32 	%f20, %f19, %f17, %p3;
	setp.num.f32 	%p4, %f20, %f20;
	copysign.f32 	%f21, %f1, %f20;
	selp.f32 	%f22, %f21, %f20, %p4;
	mul.f32 	%f23, %f1, %f22;
	sin.approx.f32 	%f24, %f23;
	add.s64 	%rd7, %rd4, %rd5;
	st.global.f32 	[%rd7], %f24;
$L__BB0_2:
	ret;

}
	// .globl	default_function_kernel_1
.visible .entry default_function_kernel_1(
	.param .u64 .ptr .align 1 default_function_kernel_1_param_0,
	.param .u64 .ptr .align 1 default_function_kernel_1_param_1
)
{
	.reg .pred 	%p<4>;
	.reg .b32 	%r<2>;
	.reg .b32 	%f<25>;
	.reg .b64 	%rd<8>;

	ld.param.u64 	%rd1, [default_function_kernel_1_param_0];
	ld.param.u64 	%rd2, [default_function_kernel_1_param_1];
	cvta.to.global.u64 	%rd3, %rd1;
	cvta.to.global.u64 	%rd4, %rd2;
	mov.u32 	%r1, %ctaid.x;
	mul.wide.u32 	%rd5, %r1, 4;
	add.s64 	%rd6, %rd4, %rd5;
	ld.global.nc.f32 	%f1, [%rd6];
	abs.f32 	%f2, %f1;
	fma.rn.f32 	%f3, %f2, 0fBF000000, 0f3F000000;
	rsqrt.approx.ftz.f32 	%f4, %f3;
	mul.f32 	%f5, %f4, %f3;
	mul.f32 	%f6, %f4, 0fBF000000;
	fma.rn.f32 	%f7, %f5, %f6, 0f3F000000;
	fma.rn.f32 	%f8, %f5, %f7, %f5;
	setp.eq.f32 	%p1, %f2, 0f3F800000;
	selp.f32 	%f9, 0f00000000, %f8, %p1;
	setp.gt.f32 	%p2, %f2, 0f3F0F5C29;
	selp.f32 	%f10, %f9, %f2, %p2;
	mul.f32 	%f11, %f10, %f10;
	fma.rn.f32 	%f12, %f11, 0f3D4DD2F7, 0f3C99CA97;
	fma.rn.f32 	%f13, %f12, %f11, 0f3D3F90E8;
	fma.rn.f32 	%f14, %f13, %f11, 0f3D993CCF;
	fma.rn.f32 	%f15, %f14, %f11, 0f3E2AAC04;
	mul.f32 	%f16, %f11, %f15;
	fma.rn.f32 	%f17, %f16, %f10, %f10;
	mul.f32 	%f18, %f17, 0fC0000000;
	fma.rn.f32 	%f19, 0f3F6EE581, 0f3FD774EB, %f18;
	selp.f32 	%f20, %f19, %f17, %p2;
	setp.num.f32 	%p3, %f20, %f20;
	copysign.f32 	%f21, %f1, %f20;
	selp.f32 	%f22, %f21, %f20, %p3;
	mul.f32 	%f23, %f1, %f22;
	mul.f32 	%f24, %f1, %f23;
	add.s64 	%rd7, %rd3, %rd5;
	st.global.f32 	[%rd7], %f24;
	ret;

}
	// .globl	default_function_kernel
.visible .entry default_function_kernel(
	.param .u64 .ptr .align 1 default_function_kernel_param_0,
	.param .u64 .ptr .align 1 default_function_kernel_param_1,
	.param .u64 .ptr .align 1 default_function_kernel_param_2
)
.maxntid 32
{
	.reg .pred 	%p<2>;
	.reg .b32 	%r<8>;
	.reg .b32 	%f<4>;
	.reg .b64 	%rd<11>;

	ld.param.u64 	%rd1, [default_function_kernel_param_0];
	ld.param.u64 	%rd2, [default_function_kernel_param_1];
	ld.param.u64 	%rd3, [default_function_kernel_param_2];
	mov.u32 	%r1, %ctaid.x;
	shl.b32 	%r3, %r1, 2;
	mov.u32 	%r2, %tid.x;
	shr.u32 	%r4, %r2, 3;
	or.b32  	%r5, %r3, %r4;
	setp.gt.u32 	%p1, %r5, 8;
	@%p1 bra 	$L__BB2_2;
	cvta.to.global.u64 	%rd4, %rd2;
	cvta.to.global.u64 	%rd5, %rd3;
	cvta.to.global.u64 	%rd6, %rd1;
	shl.b32 	%r6, %r1, 5;
	or.b32  	%r7, %r6, %r2;
	mul.wide.u32 	%rd7, %r7, 4;
	add.s64 	%rd8, %rd4, %rd7;
	ld.global.nc.f32 	%f1, [%rd8];
	add.s64 	%rd9, %rd5, %rd7;
	ld.global.nc.f32 	%f2, [%rd9];
	sub.f32 	%f3, %f1, %f2;
	add.s64 	%rd10, %rd6, %rd7;
	st.global.f32 	[%rd10], %f3;
$L__BB2_2:
	ret;

}


// ===== COMPILED SASS (sm_100) =====

	.target	sm_100

	.elftype	@"ET_EXEC"


//--------------------- .note.nv.tkinfo           --------------------------
	.section	.note.nv.tkinfo,"",@"SHT_NOTE"
	.sectionflags	@"SHF_NOTE_NV_TKINFO"
	.tkinfo
        /*0018*/ 	.word	0x00000002
        /*0030*/ 	.string	""
        /*0030*/ 	.string	"ptxas"
        /*0030*/ 	.string	"Cuda compilation tools, release 13.0, V13.0.88"
        /*0030*/ 	.string	"Build cuda_13.0.r13.0/compiler.36424714_0"
        /*0030*/ 	.string	"-arch sm_100 -m 64 "



//--------------------- .note.nv.cuinfo           --------------------------
	.section	.note.nv.cuinfo,"",@"SHT_NOTE"
	.sectionflags	@"SHF_NOTE_NV_CUINFO"
        /*0018*/ 	.short	0x0002
        /*001a*/ 	.short	0x0064
        /*001c*/ 	.short	0x0082
	.zero		2


//--------------------- .nv.info                  --------------------------
	.section	.nv.info,"",@"SHT_CUDA_INFO"
	.align	4


	//----- nvinfo : EIATTR_REGCOUNT
	.align		4
        /*0000*/ 	.byte	0x04, 0x2f
        /*0002*/ 	.short	(.L_1 - .L_0)
	.align		4
.L_0:
        /*0004*/ 	.word	index@(default_function_kernel_2)
        /*0008*/ 	.word	0x0000000a


	//----- nvinfo : EIATTR_FRAME_SIZE
	.align		4
.L_1:
        /*000c*/ 	.byte	0x04, 0x11
        /*000e*/ 	.short	(.L_3 - .L_2)
	.align		4
.L_2:
        /*0010*/ 	.word	index@(default_function_kernel_2)
        /*0014*/ 	.word	0x00000000


	//----- nvinfo : EIATTR_REGCOUNT
	.align		4
.L_3:
        /*0018*/ 	.byte	0x04, 0x2f
        /*001a*/ 	.short	(.L_5 - .L_4)
	.align		4
.L_4:
        /*001c*/ 	.word	index@(default_function_kernel_1)
        /*0020*/ 	.word	0x0000000a


	//----- nvinfo : EIATTR_FRAME_SIZE
	.align		4
.L_5:
        /*0024*/ 	.byte	0x04, 0x11
        /*0026*/ 	.short	(.L_7 - .L_6)
	.align		4
.L_6:
        /*0028*/ 	.word	index@(default_function_kernel_1)
        /*002c*/ 	.word	0x00000000


	//----- nvinfo : EIATTR_REGCOUNT
	.align		4
.L_7:
        /*0030*/ 	.byte	0x04, 0x2f
        /*0032*/ 	.short	(.L_9 - .L_8)
	.align		4
.L_8:
        /*0034*/ 	.word	index@(default_function_kernel)
        /*0038*/ 	.word	0x0000000c


	//----- nvinfo : EIATTR_FRAME_SIZE
	.align		4
.L_9:
        /*003c*/ 	.byte	0x04, 0x11
        /*003e*/ 	.short	(.L_11 - .L_10)
	.align		4
.L_10:
        /*0040*/ 	.word	index@(default_function_kernel)
        /*0044*/ 	.word	0x00000000


	//----- nvinfo : EIATTR_MIN_STACK_SIZE
	.align		4
.L_11:
        /*0048*/ 	.byte	0x04, 0x12
        /*004a*/ 	.short	(.L_13 - .L_12)
	.align		4
.L_12:
        /*004c*/ 	.word	index@(default_function_kernel)
        /*0050*/ 	.word	0x00000000


	//----- nvinfo : EIATTR_MIN_STACK_SIZE
	.align		4
.L_13:
        /*0054*/ 	.byte	0x04, 0x12
        /*0056*/ 	.short	(.L_15 - .L_14)
	.align		4
.L_14:
        /*0058*/ 	.word	index@(default_function_kernel_1)
        /*005c*/ 	.word	0x00000000


	//----- nvinfo : EIATTR_MIN_STACK_SIZE
	.align		4
.L_15:
        /*0060*/ 	.byte	0x04, 0x12
        /*0062*/ 	.short	(.L_17 - .L_16)
	.align		4
.L_16:
        /*0064*/ 	.word	index@(default_function_kernel_2)
        /*0068*/ 	.word	0x00000000
.L_17:


//--------------------- .nv.compat                --------------------------
	.section	.nv.compat,"",@"SHT_CUDA_COMPAT_INFO"
	.align	4
        /*0000*/ 	.byte	0x02, 0x09, 0x00, 0x00, 0x02, 0x02, 0x01, 0x00, 0x02, 0x05, 0x05, 0x00, 0x03, 0x07, 0x01, 0x01
        /*0010*/ 	.byte	0x02, 0x03, 0x00, 0x00, 0x02, 0x06, 0x01, 0x00, 0x04, 0x0b, 0x08, 0x00, 0x01, 0x00, 0x00, 0x00
        /*0020*/ 	.byte	0x00, 0x00, 0x00, 0x00


//--------------------- .nv.info.default_function_kernel --------------------------
	.section	.nv.info.default_function_kernel,"",@"SHT_CUDA_INFO"
	.sectionflags	@""
	.align	4


	//----- nvinfo : EIATTR_CUDA_API_VERSION
	.align		4
        /*0000*/ 	.byte	0x04, 0x37
        /*0002*/ 	.short	(.L_19 - .L_18)
.L_18:
        /*0004*/ 	.word	0x00000082


	//----- nvinfo : EIATTR_KPARAM_INFO
	.align		4
.L_19:
        /*0008*/ 	.byte	0x04, 0x17
        /*000a*/ 	.short	(.L_21 - .L_20)
.L_20:
        /*000c*/ 	.word	0x00000000
        /*0010*/ 	.short	0x0002
        /*0012*/ 	.short	0x0010
        /*0014*/ 	.byte	0x00, 0xf5, 0x21, 0x00


	//----- nvinfo : EIATTR_KPARAM_INFO
	.align		4
.L_21:
        /*0018*/ 	.byte	0x04, 0x17
        /*001a*/ 	.short	(.L_23 - .L_22)
.L_22:
        /*001c*/ 	.word	0x00000000
        /*0020*/ 	.short	0x0001
        /*0022*/ 	.short	0x0008
        /*0024*/ 	.byte	0x00, 0xf5, 0x21, 0x00


	//----- nvinfo : EIATTR_KPARAM_INFO
	.align		4
.L_23:
        /*0028*/ 	.byte	0x04, 0x17
        /*002a*/ 	.short	(.L_25 - .L_24)
.L_24:
        /*002c*/ 	.word	0x00000000
        /*0030*/ 	.short	0x0000
        /*0032*/ 	.short	0x0000
        /*0034*/ 	.byte	0x00, 0xf5, 0x21, 0x00


	//----- nvinfo : EIATTR_SPARSE_MMA_MASK
	.align		4
.L_25:
        /*0038*/ 	.byte	0x03, 0x50
        /*003a*/ 	.short	0x0000


	//----- nvinfo : EIATTR_MAXREG_COUNT
	.align		4
        /*003c*/ 	.byte	0x03, 0x1b
        /*003e*/ 	.short	0x00ff


	//----- nvinfo : EIATTR_MERCURY_ISA_VERSION
	.align		4
        /*0040*/ 	.byte	0x03, 0x5f
        /*0042*/ 	.short	0x0101


	//----- nvinfo : EIATTR_VRC_CTA_INIT_COUNT
	.align		4
        /*0044*/ 	.byte	0x02, 0x4a
	.zero		1
	.zero		1


	//----- nvinfo : EIATTR_EXIT_INSTR_OFFSETS
	.align		4
        /*0048*/ 	.byte	0x04, 0x1c
        /*004a*/ 	.short	(.L_27 - .L_26)


	//   ....[0]....
.L_26:
        /*004c*/ 	.word	0x00000070


	//   ....[1]....
        /*0050*/ 	.word	0x00000150


	//----- nvinfo : EIATTR_MAX_THREADS
	.align		4
.L_27:
        /*0054*/ 	.byte	0x04, 0x05
        /*0056*/ 	.short	(.L_29 - .L_28)
.L_28:
        /*0058*/ 	.word	0x00000020
        /*005c*/ 	.word	0x00000001
        /*0060*/ 	.word	0x00000001


	//----- nvinfo : EIATTR_CBANK_PARAM_SIZE
	.align		4
.L_29:
        /*0064*/ 	.byte	0x03, 0x19
        /*0066*/ 	.short	0x0018


	//----- nvinfo : EIATTR_PARAM_CBANK
	.align		4
        /*0068*/ 	.byte	0x04, 0x0a
        /*006a*/ 	.short	(.L_31 - .L_30)
	.align		4
.L_30:
        /*006c*/ 	.word	index@(.nv.constant0.default_function_kernel)
        /*0070*/ 	.short	0x0380
        /*0072*/ 	.short	0x0018


	//----- nvinfo : EIATTR_SW_WAR
	.align		4
.L_31:
        /*0074*/ 	.byte	0x04, 0x36
        /*0076*/ 	.short	(.L_33 - .L_32)
.L_32:
        /*0078*/ 	.word	0x00000008
.L_33:


//--------------------- .nv.info.default_function_kernel_1 --------------------------
	.section	.nv.info.default_function_kernel_1,"",@"SHT_CUDA_INFO"
	.sectionflags	@""
	.align	4


	//----- nvinfo : EIATTR_CUDA_API_VERSION
	.align		4
        /*0000*/ 	.byte	0x04, 0x37
        /*0002*/ 	.short	(.L_35 - .L_34)
.L_34:
        /*0004*/ 	.word	0x00000082


	//----- nvinfo : EIATTR_KPARAM_INFO
	.align		4
.L_35:
        /*0008*/ 	.byte	0x04, 0x17
        /*000a*/ 	.short	(.L_37 - .L_36)
.L_36:
        /*000c*/ 	.word	0x00000000
        /*0010*/ 	.short	0x0001
        /*0012*/ 	.short	0x0008
        /*0014*/ 	.byte	0x00, 0xf5, 0x21, 0x00


	//----- nvinfo : EIATTR_KPARAM_INFO
	.align		4
.L_37:
        /*0018*/ 	.byte	0x04, 0x17
        /*001a*/ 	.short	(.L_39 - .L_38)
.L_38:
        /*001c*/ 	.word	0x00000000
        /*0020*/ 	.short	0x0000
        /*0022*/ 	.short	0x0000
        /*0024*/ 	.byte	0x00, 0xf5, 0x21, 0x00


	//----- nvinfo : EIATTR_SPARSE_MMA_MASK
	.align		4
.L_39:
        /*0028*/ 	.byte	0x03, 0x50
        /*002a*/ 	.short	0x0000


	//----- nvinfo : EIATTR_MAXREG_COUNT
	.align		4
        /*002c*/ 	.byte	0x03, 0x1b
        /*002e*/ 	.short	0x00ff


	//----- nvinfo : EIATTR_MERCURY_ISA_VERSION
	.align		4
        /*0030*/ 	.byte	0x03, 0x5f
        /*0032*/ 	.short	0x0101


	//----- nvinfo : EIATTR_VRC_CTA_INIT_COUNT
	.align		4
        /*0034*/ 	.byte	0x02, 0x4a
	.zero		1
	.zero		1


	//----- nvinfo : EIATTR_EXIT_INSTR_OFFSETS
	.align		4
        /*0038*/ 	.byte	0x04, 0x1c
        /*003a*/ 	.short	(.L_41 - .L_40)


	//   ....[0]....
.L_40:
        /*003c*/ 	.word	0x00000240


	//----- nvinfo : EIATTR_CBANK_PARAM_SIZE
	.align		4
.L_41:
        /*0040*/ 	.byte	0x03, 0x19
        /*0042*/ 	.short	0x0010


	//----- nvinfo : EIATTR_PARAM_CBANK
	.align		4
        /*0044*/ 	.byte	0x04, 0x0a
        /*0046*/ 	.short	(.L_43 - .L_42)
	.align		4
.L_42:
        /*0048*/ 	.word	index@(.nv.constant0.default_function_kernel_1)
        /*004c*/ 	.short	0x0380
        /*004e*/ 	.short	0x0010


	//----- nvinfo : EIATTR_SW_WAR
	.align		4
.L_43:
        /*0050*/ 	.byte	0x04, 0x36
        /*0052*/ 	.short	(.L_45 - .L_44)
.L_44:
        /*0054*/ 	.word	0x00000008
.L_45:


//--------------------- .nv.info.default_function_kernel_2 --------------------------
	.section	.nv.info.default_function_kernel_2,"",@"SHT_CUDA_INFO"
	.sectionflags	@""
	.align	4


	//----- nvinfo : EIATTR_CUDA_API_VERSION
	.align		4
        /*0000*/ 	.byte	0x04, 0x37
        /*0002*/ 	.short	(.L_47 - .L_46)
.L_46:
        /*0004*/ 	.word	0x00000082


	//----- nvinfo : EIATTR_KPARAM_INFO
	.align		4
.L_47:
        /*0008*/ 	.byte	0x04, 0x17
        /*000a*/ 	.short	(.L_49 - .L_48)
.L_48:
        /*000c*/ 	.word	0x00000000
        /*0010*/ 	.short	0x0001
        /*0012*/ 	.short	0x0008
        /*0014*/ 	.byte	0x00, 0xf5, 0x21, 0x00


	//----- nvinfo : EIATTR_KPARAM_INFO
	.align		4
.L_49:
        /*0018*/ 	.byte	0x04, 0x17
        /*001a*/ 	.short	(.L_51 - .L_50)
.L_50:
        /*001c*/ 	.word	0x00000000
        /*0020*/ 	.short	0x0000
        /*0022*/ 	.short	0x0000
        /*0024*/ 	.byte	0x00, 0xf5, 0x21, 0x00


	//----- nvinfo : EIATTR_SPARSE_MMA_MASK
	.align		4
.L_51:
        /*0028*/ 	.byte	0x03, 0x50
        /*002a*/ 	.short	0x0000


	//----- nvinfo : EIATTR_MAXREG_COUNT
	.align		4
        /*002c*/ 	.byte	0x03, 0x1b
        /*002e*/ 	.short	0x00ff


	//----- nvinfo : EIATTR_MERCURY_ISA_VERSION
	.align		4
        /*0030*/ 	.byte	0x03, 0x5f
        /*0032*/ 	.short	0x0101


	//----- nvinfo : EIATTR_VRC_CTA_INIT_COUNT
	.align		4
        /*0034*/ 	.byte	0x02, 0x4a
	.zero		1
	.zero		1


	//----- nvinfo : EIATTR_EXIT_INSTR_OFFSETS
	.align		4
        /*0038*/ 	.byte	0x04, 0x1c
        /*003a*/ 	.short	(.L_53 - .L_52)


	//   ....[0]....
.L_52:
        /*003c*/ 	.word	0x00000070


	//   ....[1]....
        /*0040*/ 	.word	0x000002d0


	//----- nvinfo : EIATTR_MAX_THREADS
	.align		4
.L_53:
        /*0044*/ 	.byte	0x04, 0x05
        /*0046*/ 	.short	(.L_55 - .L_54)
.L_54:
        /*0048*/ 	.word	0x00000010
        /*004c*/ 	.word	0x00000001
        /*0050*/ 	.word	0x00000001


	//----- nvinfo : EIATTR_CBANK_PARAM_SIZE
	.align		4
.L_55:
        /*0054*/ 	.byte	0x03, 0x19
        /*0056*/ 	.short	0x0010


	//----- nvinfo : EIATTR_PARAM_CBANK
	.align		4
        /*0058*/ 	.byte	0x04, 0x0a
        /*005a*/ 	.short	(.L_57 - .L_56)
	.align		4
.L_56:
        /*005c*/ 	.word	index@(.nv.constant0.default_function_kernel_2)
        /*0060*/ 	.short	0x0380
        /*0062*/ 	.short	0x0010


	//----- nvinfo : EIATTR_SW_WAR
	.align		4
.L_57:
        /*0064*/ 	.byte	0x04, 0x36
        /*0066*/ 	.short	(.L_59 - .L_58)
.L_58:
        /*0068*/ 	.word	0x00000008
.L_59:


//--------------------- .nv.callgraph             --------------------------
	.section	.nv.callgraph,"",@"SHT_CUDA_CALLGRAPH"
	.align	4
	.sectionentsize	8
	.align		4
        /*0000*/ 	.word	0x00000000
	.align		4
        /*0004*/ 	.word	0xffffffff
	.align		4
        /*0008*/ 	.word	0x00000000
	.align		4
        /*000c*/ 	.word	0xfffffffe
	.align		4
        /*0010*/ 	.word	0x00000000
	.align		4
        /*0014*/ 	.word	0xfffffffd
	.align		4
        /*0018*/ 	.word	0x00000000
	.align		4
        /*001c*/ 	.word	0xfffffffc


//--------------------- .text.default_function_kernel --------------------------
	.section	.text.default_function_kernel,"ax",@progbits
	.align	128
        .global         default_function_kernel
        .type           default_function_kernel,@function
        .size           default_function_kernel,(.L_x_3 - default_function_kernel)
        .other          default_function_kernel,@"STO_CUDA_ENTRY STV_DEFAULT"
default_function_kernel:
.text.default_function_kernel:
[----:B------:R-:W-:Y:S01]  /*0000*/  LDC R1, c[0x0][0x37c] ;  /* 0x0000df00ff017b82 */ /* 0x000fe20000000800 */
[----:B------:R-:W0:Y:S07]  /*0010*/  S2R R9, SR_TID.X ;  /* 0x0000000000097919 */ /* 0x000e2e0000002100 */
[----:B------:R-:W1:Y:S02]  /*0020*/  S2UR UR5, SR_CTAID.X ;  /* 0x00000000000579c3 */ /* 0x000e640000002500 */
[----:B-1----:R-:W-:Y:S01]  /*0030*/  USHF.L.U32 UR4, UR5, 0x2, URZ ;  /* 0x0000000205047899 */ /* 0x002fe200080006ff */
[----:B0-----:R-:W-:-:S05]  /*0040*/  SHF.R.U32.HI R0, RZ, 0x3, R9 ;  /* 0x00000003ff007819 */ /* 0x001fca0000011609 */
[----:B------:R-:W-:-:S04]  /*0050*/  LOP3.LUT R0, R0, UR4, RZ, 0xfc, !PT ;  /* 0x0000000400007c12 */ /* 0x000fc8000f8efcff */
[----:B------:R-:W-:-:S13]  /*0060*/  ISETP.GT.U32.AND P0, PT, R0, 0x8, PT ;  /* 0x000000080000780c */ /* 0x000fda0003f04070 */
[----:B------:R-:W-:Y:S05]  /*0070*/  @P0 EXIT ;  /* 0x000000000000094d */ /* 0x000fea0003800000 */
[----:B------:R-:W0:Y:S01]  /*0080*/  LDC.64 R2, c[0x0][0x388] ;  /* 0x0000e200ff027b82 */ /* 0x000e220000000a00 */
[----:B------:R-:W1:Y:S01]  /*0090*/  LDCU.64 UR6, c[0x0][0x358] ;  /* 0x00006b00ff0677ac */ /* 0x000e620008000a00 */
[----:B------:R-:W-:-:S06]  /*00a0*/  USHF.L.U32 UR4, UR5, 0x5, URZ ;  /* 0x0000000505047899 */ /* 0x000fcc00080006ff */
[----:B------:R-:W2:Y:S01]  /*00b0*/  LDC.64 R4, c[0x0][0x390] ;  /* 0x0000e400ff047b82 */ /* 0x000ea20000000a00 */
[----:B------:R-:W-:-:S07]  /*00c0*/  LOP3.LUT R9, R9, UR4, RZ, 0xfc, !PT ;  /* 0x0000000409097c12 */ /* 0x000fce000f8efcff */
[----:B------:R-:W3:Y:S01]  /*00d0*/  LDC.64 R6, c[0x0][0x380] ;  /* 0x0000e000ff067b82 */ /* 0x000ee20000000a00 */
[----:B0-----:R-:W-:-:S06]  /*00e0*/  IMAD.WIDE.U32 R2, R9, 0x4, R2 ;  /* 0x0000000409027825 */ /* 0x001fcc00078e0002 */
[----:B-1----:R-:W4:Y:S01]  /*00f0*/  LDG.E.CONSTANT R2, desc[UR6][R2.64] ;  /* 0x0000000602027981 */ /* 0x002f22000c1e9900 */
[----:B--2---:R-:W-:-:S06]  /*0100*/  IMAD.WIDE.U32 R4, R9, 0x4, R4 ;  /* 0x0000000409047825 */ /* 0x004fcc00078e0004 */
[----:B------:R-:W4:Y:S01]  /*0110*/  LDG.E.CONSTANT R5, desc[UR6][R4.64] ;  /* 0x0000000604057981 */ /* 0x000f22000c1e9900 */
[----:B---3--:R-:W-:-:S04]  /*0120*/  IMAD.WIDE.U32 R6, R9, 0x4, R6 ;  /* 0x0000000409067825 */ /* 0x008fc800078e0006 */
[----:B----4-:R-:W-:-:S05]  /*0130*/  FADD R9, R2, -R5 ;  /* 0x8000000502097221 */ /* 0x010fca0000000000 */
[----:B------:R-:W-:Y:S01]  /*0140*/  STG.E desc[UR6][R6.64], R9 ;  /* 0x0000000906007986 */ /* 0x000fe2000c101906 */
[----:B------:R-:W-:Y:S05]  /*0150*/  EXIT ;  /* 0x000000000000794d */ /* 0x000fea0003800000 */
.L_x_0:
[----:B------:R-:W-:-:S00]  /*0160*/  BRA `(.L_x_0) ;  /* 0xfffffffc00fc7947 */ /* 0x000fc0000383ffff */
[----:B------:R-:W-:-:S00]  /*0170*/  NOP ;  /* 0x0000000000007918 */ /* 0x000fc00000000000 */
        /* <DEDUP_REMOVED lines=8> */
.L_x_3:


//--------------------- .text.default_function_kernel_1 --------------------------
	.section	.text.default_function_kernel_1,"ax",@progbits
	.align	128
        .global         default_function_kernel_1
        .type           default_function_kernel_1,@function
        .size           default_function_kernel_1,(.L_x_4 - default_function_kernel_1)
        .other          default_function_kernel_1,@"STO_CUDA_ENTRY STV_DEFAULT"
default_function_kernel_1:
.text.default_function_kernel_1:
[----:B------:R-:W-:Y:S01]  /*0000*/  LDC R1, c[0x0][0x37c] ;  /* 0x0000df00ff017b82 */ /* 0x000fe20000000800 */
[----:B------:R-:W0:Y:S07]  /*0010*/  S2R R0, SR_CTAID.X ;  /* 0x0000000000007919 */ /* 0x000e2e0000002500 */
[----:B------:R-:W0:Y:S01]  /*0020*/  LDC.64 R2, c[0x0][0x388] ;  /* 0x0000e200ff027b82 */ /* 0x000e220000000a00 */
[----:B------:R-:W1:Y:S01]  /*0030*/  LDCU.64 UR4, c[0x0][0x358] ;  /* 0x00006b00ff0477ac */ /* 0x000e620008000a00 */
[----:B0-----:R-:W-:-:S05]  /*0040*/  IMAD.WIDE.U32 R2, R0, 0x4, R2 ;  /* 0x0000000400027825 */ /* 0x001fca00078e0002 */
[----:B-1----:R0:W2:Y:S01]  /*0050*/  LDG.E.CONSTANT R4, desc[UR4][R2.64] ;  /* 0x0000000402047981 */ /* 0x0020a2000c1e9900 */
[----:B------:R-:W-:Y:S01]  /*0060*/  HFMA2 R5, -RZ, RZ, 1.75, 0 ;  /* 0x3f000000ff057431 */ /* 0x000fe200000001ff */
[----:B0-----:R-:W-:-:S04]  /*0070*/  MOV R3, 0x3d4dd2f7 ;  /* 0x3d4dd2f700037802 */ /* 0x001fc80000000f00 */
[C---:B--2---:R-:W-:Y:S01]  /*0080*/  FFMA R5, |R4|.reuse, -R5, 0.5 ;  /* 0x3f00000004057423 */ /* 0x044fe20000000a05 */
[C---:B------:R-:W-:Y:S02]  /*0090*/  FSETP.NEU.AND P1, PT, |R4|.reuse, 1, PT ;  /* 0x3f8000000400780b */ /* 0x040fe40003f2d200 */
[----:B------:R-:W-:Y:S01]  /*00a0*/  FSETP.GT.AND P0, PT, |R4|, 0.56000000238418579102, PT ;  /* 0x3f0f5c290400780b */ /* 0x000fe20003f04200 */
[----:B------:R-:W0:Y:S02]  /*00b0*/  MUFU.RSQ R6, R5 ;  /* 0x0000000500067308 */ /* 0x000e240000001400 */
[----:B0-----:R-:W-:Y:S01]  /*00c0*/  FMUL R7, R5, R6 ;  /* 0x0000000605077220 */ /* 0x001fe20000400000 */
[----:B------:R-:W-:-:S04]  /*00d0*/  FMUL R6, R6, -0.5 ;  /* 0xbf00000006067820 */ /* 0x000fc80000400000 */
[----:B------:R-:W-:-:S04]  /*00e0*/  FFMA R6, R7, R6, 0.5 ;  /* 0x3f00000007067423 */ /* 0x000fc80000000006 */
[----:B------:R-:W-:-:S05]  /*00f0*/  FFMA R6, R7, R6, R7 ;  /* 0x0000000607067223 */ /* 0x000fca0000000007 */
[----:B------:R-:W-:Y:S01]  /*0100*/  FSEL R7, R6, RZ, P1 ;  /* 0x000000ff06077208 */ /* 0x000fe20000800000 */
[----:B------:R-:W-:-:S03]  /*0110*/  HFMA2 R6, -RZ, RZ, 1.9599609375, 20144 ;  /* 0x3fd774ebff067431 */ /* 0x000fc600000001ff */
[----:B------:R-:W-:-:S05]  /*0120*/  FSEL R7, R7, |R4|, P0 ;  /* 0x4000000407077208 */ /* 0x000fca0000000000 */
[----:B------:R-:W-:-:S04]  /*0130*/  FMUL R2, R7, R7 ;  /* 0x0000000707027220 */ /* 0x000fc80000400000 */
[----:B------:R-:W-:-:S04]  /*0140*/  FFMA R3, R2, R3, 0.018773360177874565125 ;  /* 0x3c99ca9702037423 */ /* 0x000fc80000000003 */
[----:B------:R-:W-:-:S04]  /*0150*/  FFMA R3, R2, R3, 0.046769052743911743164 ;  /* 0x3d3f90e802037423 */ /* 0x000fc80000000003 */
[----:B------:R-:W-:-:S04]  /*0160*/  FFMA R3, R2, R3, 0.074823014438152313232 ;  /* 0x3d993ccf02037423 */ /* 0x000fc80000000003 */
[----:B------:R-:W-:-:S04]  /*0170*/  FFMA R3, R2, R3, 0.16667181253433227539 ;  /* 0x3e2aac0402037423 */ /* 0x000fc80000000003 */
[----:B------:R-:W-:-:S04]  /*0180*/  FMUL R2, R2, R3 ;  /* 0x0000000302027220 */ /* 0x000fc80000400000 */
[----:B------:R-:W-:Y:S02]  /*0190*/  FFMA R7, R7, R2, R7 ;  /* 0x0000000207077223 */ /* 0x000fe40000000007 */
[----:B------:R-:W0:Y:S02]  /*01a0*/  LDC.64 R2, c[0x0][0x380] ;  /* 0x0000e000ff027b82 */ /* 0x000e240000000a00 */
[----:B------:R-:W-:-:S04]  /*01b0*/  FMUL R5, R7, -2 ;  /* 0xc000000007057820 */ /* 0x000fc80000400000 */
[----:B------:R-:W-:-:S05]  /*01c0*/  @P0 FFMA R7, R6, 0.93318945169448852539, R5 ;  /* 0x3f6ee58106070823 */ /* 0x000fca0000000005 */
[C---:B------:R-:W-:Y:S02]  /*01d0*/  FSETP.NAN.AND P0, PT, R7.reuse, R7, PT ;  /* 0x000000070700720b */ /* 0x040fe40003f08000 */
[----:B------:R-:W-:-:S04]  /*01e0*/  LOP3.LUT R6, R7, 0x80000000, R4, 0xb8, !PT ;  /* 0x8000000007067812 */ /* 0x000fc800078eb804 */
[----:B------:R-:W-:-:S05]  /*01f0*/  FSEL R7, R6, R7, !P0 ;  /* 0x0000000706077208 */ /* 0x000fca0004000000 */
[----:B------:R-:W-:Y:S01]  /*0200*/  FMUL R7, R4, R7 ;  /* 0x0000000704077220 */ /* 0x000fe20000400000 */
[----:B0-----:R-:W-:-:S04]  /*0210*/  IMAD.WIDE.U32 R2, R0, 0x4, R2 ;  /* 0x0000000400027825 */ /* 0x001fc800078e0002 */
[----:B------:R-:W-:-:S05]  /*0220*/  FMUL R7, R4, R7 ;  /* 0x0000000704077220 */ /* 0x000fca0000400000 */
[----:B------:R-:W-:Y:S01]  /*0230*/  STG.E desc[UR4][R2.64], R7 ;  /* 0x0000000702007986 */ /* 0x000fe2000c101904 */
[----:B------:R-:W-:Y:S05]  /*0240*/  EXIT ;  /* 0x000000000000794d */ /* 0x000fea0003800000 */
.L_x_1:
        /* <DEDUP_REMOVED lines=11> */
.L_x_4:


//--------------------- .text.default_function_kernel_2 --------------------------
	.section	.text.default_function_kernel_2,"ax",@progbits
	.align	128
        .global         default_function_kernel_2
        .type           default_function_kernel_2,@function
        .size           default_function_kernel_2,(.L_x_5 - default_function_kernel_2)
        .other          default_function_kernel_2,@"STO_CUDA_ENTRY STV_DEFAULT"
default_function_kernel_2:
.text.default_function_kernel_2:
        /* <DEDUP_REMOVED lines=11> */
[----:B------:R-:W-:-:S05]  /*00b0*/  LOP3.LUT R5, R5, UR4, RZ, 0xfc, !PT ;  /* 0x0000000405057c12 */ /* 0x000fca000f8efcff */
        /* <DEDUP_REMOVED lines=12> */
[----:B------:R-:W-:-:S04]  /*0180*/  FSEL R7, R7, RZ, P1 ;  /* 0x000000ff07077208 */ /* 0x000fc80000800000 */
[----:B------:R-:W-:-:S05]  /*0190*/  FSEL R7, R7, |R0|, P0 ;  /* 0x4000000007077208 */ /* 0x000fca0000000000 */
[----:B------:R-:W-:-:S04]  /*01a0*/  FMUL R2, R7, R7 ;  /* 0x0000000707027220 */ /* 0x000fc80000400000 */
[----:B------:R-:W-:-:S04]  /*01b0*/  FFMA R3, R2, R3, 0.018773360177874565125 ;  /* 0x3c99ca9702037423 */ /* 0x000fc80000000003 */
[----:B------:R-:W-:-:S04]  /*01c0*/  FFMA R3, R2, R3, 0.046769052743911743164 ;  /* 0x3d3f90e802037423 */ /* 0x000fc80000000003 */
[----:B------:R-:W-:-:S04]  /*01d0*/  FFMA R3, R2, R3, 0.074823014438152313232 ;  /* 0x3d993ccf02037423 */ /* 0x000fc80000000003 */
[----:B------:R-:W-:-:S04]  /*01e0*/  FFMA R3, R2, R3, 0.16667181253433227539 ;  /* 0x3e2aac0402037423 */ /* 0x000fc80000000003 */
[----:B------:R-:W-:Y:S01]  /*01f0*/  FMUL R2, R2, R3 ;  /* 0x0000000302027220 */ /* 0x000fe20000400000 */
[----:B------:R-:W-:-:S03]  /*0200*/  HFMA2 R3, -RZ, RZ, 1.9599609375, 20144 ;  /* 0x3fd774ebff037431 */ /* 0x000fc600000001ff */
[----:B------:R-:W-:-:S04]  /*0210*/  FFMA R7, R7, R2, R7 ;  /* 0x0000000207077223 */ /* 0x000fc80000000007 */
[----:B------:R-:W-:-:S04]  /*0220*/  FMUL R2, R7, -2 ;  /* 0xc000000007027820 */ /* 0x000fc80000400000 */
[----:B------:R-:W-:-:S05]  /*0230*/  @P0 FFMA R7, R3, 0.93318945169448852539, R2 ;  /* 0x3f6ee58103070823 */ /* 0x000fca0000000002 */
[C---:B------:R-:W-:Y:S02]  /*0240*/  FSETP.NAN.AND P0, PT, R7.reuse, R7, PT ;  /* 0x000000070700720b */ /* 0x040fe40003f08000 */
[----:B------:R-:W-:-:S04]  /*0250*/  LOP3.LUT R2, R7, 0x80000000, R0, 0xb8, !PT ;  /* 0x8000000007027812 */ /* 0x000fc800078eb800 */
[----:B------:R-:W-:Y:S02]  /*0260*/  FSEL R7, R2, R7, !P0 ;  /* 0x0000000702077208 */ /* 0x000fe40004000000 */
[----:B------:R-:W0:Y:S03]  /*0270*/  LDC.64 R2, c[0x0][0x380] ;  /* 0x0000e000ff027b82 */ /* 0x000e260000000a00 */
[----:B------:R-:W-:-:S04]  /*0280*/  FMUL R7, R0, R7 ;  /* 0x0000000700077220 */ /* 0x000fc80000400000 */
[----:B------:R-:W-:-:S06]  /*0290*/  FMUL.RZ R7, R7, 0.15915493667125701904 ;  /* 0x3e22f98307077820 */ /* 0x000fcc000040c000 */
[----:B------:R-:W1:Y:S01]  /*02a0*/  MUFU.SIN R7, R7 ;  /* 0x0000000700077308 */ /* 0x000e620000000400 */
[----:B0-----:R-:W-:-:S05]  /*02b0*/  IMAD.WIDE.U32 R2, R5, 0x4, R2 ;  /* 0x0000000405027825 */ /* 0x001fca00078e0002 */
[----:B-1----:R-:W-:Y:S01]  /*02c0*/  STG.E desc[UR6][R2.64], R7 ;  /* 0x0000000702007986 */ /* 0x002fe2000c101906 */
[----:B------:R-:W-:Y:S05]  /*02d0*/  EXIT ;  /* 0x000000000000794d */ /* 0x000fea0003800000 */
.L_x_2:
        /* <DEDUP_REMOVED lines=10> */
.L_x_5:


//--------------------- .nv.shared.reserved.0     --------------------------
	.section	.nv.shared.reserved.0,"aw",@nobits
	.weak		__nv_reservedSMEM_offset_0_alias
	.size		__nv_reservedSMEM_offset_0_alias, 0, 64
	.other		__nv_reservedSMEM_offset_0_alias,@"STO_CUDA_RESERVED_SHARED STV_DEFAULT"
__nv_reservedSMEM_offset_0_alias:
	.zero		0
	.zero		64


//--------------------- .nv.constant0.default_function_kernel --------------------------
	.section	.nv.constant0.default_function_kernel,"a",@progbits
	.sectionflags	@""
	.align	4
.nv.constant0.default_function_kernel:
	.zero		920


//--------------------- .nv.constant0.default_function_kernel_1 --------------------------
	.section	.nv.constant0.default_function_kernel_1,"a",@progbits
	.sectionflags	@""
	.align	4
.nv.constant0.default_function_kernel_1:
	.zero		912


//--------------------- .nv.constant0.default_function_kernel_2 --------------------------
	.section	.nv.constant0.default_function_kernel_2,"a",@progbits
	.sectionflags	@""
	.align	4
.nv.constant0.default_function_kernel_2:
	.zero		912


//--------------------- SYMBOLS --------------------------

	.type		.nv.reservedSmem.offset0,@object
	.size		.nv.reservedSmem.offset0,0x4
